//
// Generated by NVIDIA NVVM Compiler
//
// Compiler Build ID: CL-36424714
// Cuda compilation tools, release 13.0, V13.0.88
// Based on NVVM 20.0.0
//

.version 9.0
.target sm_100
.address_size 64

	// .globl	_Z9gMultMatsPfS_S_xxx

.visible .entry _Z9gMultMatsPfS_S_xxx(
	.param .u64 .ptr .align 1 _Z9gMultMatsPfS_S_xxx_param_0,
	.param .u64 .ptr .align 1 _Z9gMultMatsPfS_S_xxx_param_1,
	.param .u64 .ptr .align 1 _Z9gMultMatsPfS_S_xxx_param_2,
	.param .u64 _Z9gMultMatsPfS_S_xxx_param_3,
	.param .u64 _Z9gMultMatsPfS_S_xxx_param_4,
	.param .u64 _Z9gMultMatsPfS_S_xxx_param_5
)
{
	.reg .pred 	%p<10>;
	.reg .b32 	%r<9>;
	.reg .b32 	%f<68>;
	.reg .b64 	%rd<107>;

	ld.param.u64 	%rd27, [_Z9gMultMatsPfS_S_xxx_param_0];
	ld.param.u64 	%rd28, [_Z9gMultMatsPfS_S_xxx_param_1];
	ld.param.u64 	%rd25, [_Z9gMultMatsPfS_S_xxx_param_3];
	ld.param.u64 	%rd26, [_Z9gMultMatsPfS_S_xxx_param_5];
	cvta.to.global.u64 	%rd1, %rd28;
	cvta.to.global.u64 	%rd2, %rd27;
	mov.u32 	%r3, %tid.x;
	mov.u32 	%r4, %ctaid.x;
	mov.u32 	%r5, %ntid.x;
	mad.lo.s32 	%r1, %r4, %r5, %r3;
	mov.u32 	%r6, %tid.y;
	mov.u32 	%r7, %ctaid.y;
	mov.u32 	%r8, %ntid.y;
	mad.lo.s32 	%r2, %r7, %r8, %r6;
	setp.lt.s64 	%p1, %rd26, 1;
	mov.f32 	%f67, 0f00000000;
	@%p1 bra 	$L__BB0_12;
	cvt.u64.u32 	%rd30, %r2;
	mul.lo.s64 	%rd3, %rd26, %rd30;
	cvt.s64.s32 	%rd4, %r1;
	and.b64  	%rd5, %rd26, 7;
	setp.lt.u64 	%p2, %rd26, 8;
	mov.f32 	%f67, 0f00000000;
	mov.b64 	%rd105, 0;
	@%p2 bra 	$L__BB0_4;
	and.b64  	%rd105, %rd26, 9223372036854775800;
	shl.b64 	%rd31, %rd4, 2;
	add.s64 	%rd102, %rd1, %rd31;
	shl.b64 	%rd8, %rd25, 5;
	shl.b64 	%rd32, %rd3, 2;
	add.s64 	%rd33, %rd32, %rd2;
	add.s64 	%rd101, %rd33, 16;
	shl.b64 	%rd10, %rd25, 2;
	mov.f32 	%f67, 0f00000000;
	mov.u64 	%rd103, %rd105;
$L__BB0_3:
	.pragma "nounroll";
	ld.global.f32 	%f17, [%rd101+-16];
	ld.global.f32 	%f18, [%rd102];
	fma.rn.f32 	%f19, %f17, %f18, %f67;
	ld.global.f32 	%f20, [%rd101+-12];
	add.s64 	%rd34, %rd102, %rd10;
	ld.global.f32 	%f21, [%rd34];
	fma.rn.f32 	%f22, %f20, %f21, %f19;
	ld.global.f32 	%f23, [%rd101+-8];
	add.s64 	%rd35, %rd34, %rd10;
	ld.global.f32 	%f24, [%rd35];
	fma.rn.f32 	%f25, %f23, %f24, %f22;
	ld.global.f32 	%f26, [%rd101+-4];
	add.s64 	%rd36, %rd35, %rd10;
	ld.global.f32 	%f27, [%rd36];
	fma.rn.f32 	%f28, %f26, %f27, %f25;
	ld.global.f32 	%f29, [%rd101];
	add.s64 	%rd37, %rd36, %rd10;
	ld.global.f32 	%f30, [%rd37];
	fma.rn.f32 	%f31, %f29, %f30, %f28;
	ld.global.f32 	%f32, [%rd101+4];
	add.s64 	%rd38, %rd37, %rd10;
	ld.global.f32 	%f33, [%rd38];
	fma.rn.f32 	%f34, %f32, %f33, %f31;
	ld.global.f32 	%f35, [%rd101+8];
	add.s64 	%rd39, %rd38, %rd10;
	ld.global.f32 	%f36, [%rd39];
	fma.rn.f32 	%f37, %f35, %f36, %f34;
	ld.global.f32 	%f38, [%rd101+12];
	add.s64 	%rd40, %rd39, %rd10;
	ld.global.f32 	%f39, [%rd40];
	fma.rn.f32 	%f67, %f38, %f39, %f37;
	add.s64 	%rd103, %rd103, -8;
	add.s64 	%rd102, %rd102, %rd8;
	add.s64 	%rd101, %rd101, 32;
	setp.ne.s64 	%p3, %rd103, 0;
	@%p3 bra 	$L__BB0_3;
$L__BB0_4:
	setp.eq.s64 	%p4, %rd5, 0;
	@%p4 bra 	$L__BB0_12;
	cvt.s64.s32 	%rd18, %r1;
	and.b64  	%rd19, %rd26, 3;
	setp.lt.u64 	%p5, %rd5, 4;
	@%p5 bra 	$L__BB0_7;
	add.s64 	%rd41, %rd105, %rd3;
	shl.b64 	%rd42, %rd41, 2;
	add.s64 	%rd43, %rd2, %rd42;
	ld.global.f32 	%f41, [%rd43];
	mad.lo.s64 	%rd44, %rd105, %rd25, %rd18;
	shl.b64 	%rd45, %rd44, 2;
	add.s64 	%rd46, %rd1, %rd45;
	ld.global.f32 	%f42, [%rd46];
	fma.rn.f32 	%f43, %f41, %f42, %f67;
	add.s64 	%rd47, %rd105, 1;
	and.b64  	%rd48, %rd47, 4294967295;
	add.s64 	%rd49, %rd48, %rd3;
	shl.b64 	%rd50, %rd49, 2;
	add.s64 	%rd51, %rd2, %rd50;
	ld.global.f32 	%f44, [%rd51];
	mad.lo.s64 	%rd52, %rd48, %rd25, %rd18;
	shl.b64 	%rd53, %rd52, 2;
	add.s64 	%rd54, %rd1, %rd53;
	ld.global.f32 	%f45, [%rd54];
	fma.rn.f32 	%f46, %f44, %f45, %f43;
	add.s64 	%rd55, %rd105, 2;
	and.b64  	%rd56, %rd55, 4294967295;
	add.s64 	%rd57, %rd56, %rd3;
	shl.b64 	%rd58, %rd57, 2;
	add.s64 	%rd59, %rd2, %rd58;
	ld.global.f32 	%f47, [%rd59];
	mad.lo.s64 	%rd60, %rd56, %rd25, %rd18;
	shl.b64 	%rd61, %rd60, 2;
	add.s64 	%rd62, %rd1, %rd61;
	ld.global.f32 	%f48, [%rd62];
	fma.rn.f32 	%f49, %f47, %f48, %f46;
	add.s64 	%rd63, %rd105, 3;
	and.b64  	%rd64, %rd63, 4294967295;
	add.s64 	%rd65, %rd64, %rd3;
	shl.b64 	%rd66, %rd65, 2;
	add.s64 	%rd67, %rd2, %rd66;
	ld.global.f32 	%f50, [%rd67];
	mad.lo.s64 	%rd68, %rd64, %rd25, %rd18;
	shl.b64 	%rd69, %rd68, 2;
	add.s64 	%rd70, %rd1, %rd69;
	ld.global.f32 	%f51, [%rd70];
	fma.rn.f32 	%f67, %f50, %f51, %f49;
	add.s64 	%rd71, %rd105, 4;
	and.b64  	%rd105, %rd71, 4294967295;
$L__BB0_7:
	setp.eq.s64 	%p6, %rd19, 0;
	@%p6 bra 	$L__BB0_12;
	setp.eq.s64 	%p7, %rd19, 1;
	@%p7 bra 	$L__BB0_10;
	add.s64 	%rd72, %rd105, %rd3;
	shl.b64 	%rd73, %rd72, 2;
	add.s64 	%rd74, %rd2, %rd73;
	ld.global.f32 	%f53, [%rd74];
	mad.lo.s64 	%rd75, %rd105, %rd25, %rd18;
	shl.b64 	%rd76, %rd75, 2;
	add.s64 	%rd77, %rd1, %rd76;
	ld.global.f32 	%f54, [%rd77];
	fma.rn.f32 	%f55, %f53, %f54, %f67;
	add.s64 	%rd78, %rd105, 1;
	and.b64  	%rd79, %rd78, 4294967295;
	add.s64 	%rd80, %rd79, %rd3;
	shl.b64 	%rd81, %rd80, 2;
	add.s64 	%rd82, %rd2, %rd81;
	ld.global.f32 	%f56, [%rd82];
	mad.lo.s64 	%rd83, %rd79, %rd25, %rd18;
	shl.b64 	%rd84, %rd83, 2;
	add.s64 	%rd85, %rd1, %rd84;
	ld.global.f32 	%f57, [%rd85];
	fma.rn.f32 	%f67, %f56, %f57, %f55;
	add.s64 	%rd86, %rd105, 2;
	and.b64  	%rd105, %rd86, 4294967295;
$L__BB0_10:
	and.b64  	%rd87, %rd26, 1;
	setp.eq.b64 	%p8, %rd87, 1;
	not.pred 	%p9, %p8;
	@%p9 bra 	$L__BB0_12;
	add.s64 	%rd88, %rd105, %rd3;
	shl.b64 	%rd89, %rd88, 2;
	add.s64 	%rd90, %rd2, %rd89;
	ld.global.f32 	%f58, [%rd90];
	mad.lo.s64 	%rd91, %rd105, %rd25, %rd18;
	shl.b64 	%rd92, %rd91, 2;
	add.s64 	%rd93, %rd1, %rd92;
	ld.global.f32 	%f59, [%rd93];
	fma.rn.f32 	%f67, %f58, %f59, %f67;
$L__BB0_12:
	ld.param.u64 	%rd100, [_Z9gMultMatsPfS_S_xxx_param_2];
	cvta.to.global.u64 	%rd94, %rd100;
	cvt.s64.s32 	%rd95, %r1;
	cvt.u64.u32 	%rd96, %r2;
	mad.lo.s64 	%rd97, %rd25, %rd96, %rd95;
	shl.b64 	%rd98, %rd97, 2;
	add.s64 	%rd99, %rd94, %rd98;
	st.global.f32 	[%rd99], %f67;
	ret;

}
	// .globl	_Z5gInitPfi
.visible .entry _Z5gInitPfi(
	.param .u64 .ptr .align 1 _Z5gInitPfi_param_0,
	.param .u32 _Z5gInitPfi_param_1
)
{
	.reg .b32 	%r<13>;
	.reg .b32 	%f<5>;
	.reg .b64 	%rd<5>;
	.reg .b64 	%fd<3>;

	ld.param.u64 	%rd1, [_Z5gInitPfi_param_0];
	ld.param.u32 	%r1, [_Z5gInitPfi_param_1];
	cvta.to.global.u64 	%rd2, %rd1;
	mov.u32 	%r2, %tid.x;
	mov.u32 	%r3, %ctaid.x;
	mov.u32 	%r4, %ntid.x;
	mov.u32 	%r5, %tid.y;
	mov.u32 	%r6, %ctaid.y;
	mov.u32 	%r7, %ntid.y;
	mad.lo.s32 	%r8, %r6, %r7, %r5;
	mov.u32 	%r9, %nctaid.x;
	cvt.rn.f32.s32 	%f1, %r1;
	mad.lo.s32 	%r10, %r8, %r9, %r3;
	mad.lo.s32 	%r11, %r10, %r4, %r2;
	cvt.rn.f64.s32 	%fd1, %r11;
	mul.f64 	%fd2, %fd1, 0d3F50624DD2F1A9FC;
	cvt.rn.f32.f64 	%f2, %fd2;
	sub.s32 	%r12, 1, %r1;
	cvt.rn.f32.s32 	%f3, %r12;
	fma.rn.f32 	%f4, %f1, %f2, %f3;
	mul.wide.s32 	%rd3, %r11, 4;
	add.s64 	%rd4, %rd2, %rd3;
	st.global.f32 	[%rd4], %f4;
	ret;

}


// ===== COMPILED SASS (sm_100) =====

	.target	sm_100

	.elftype	@"ET_EXEC"


//--------------------- .note.nv.tkinfo           --------------------------
	.section	.note.nv.tkinfo,"",@"SHT_NOTE"
	.sectionflags	@"SHF_NOTE_NV_TKINFO"
	.tkinfo
        /*0018*/ 	.word	0x00000002
        /*0030*/ 	.string	""
        /*0030*/ 	.string	"ptxas"
        /*0030*/ 	.string	"Cuda compilation tools, release 13.0, V13.0.88"
        /*0030*/ 	.string	"Build cuda_13.0.r13.0/compiler.36424714_0"
        /*0030*/ 	.string	"-arch sm_100 -m 64 "



//--------------------- .note.nv.cuinfo           --------------------------
	.section	.note.nv.cuinfo,"",@"SHT_NOTE"
	.sectionflags	@"SHF_NOTE_NV_CUINFO"
        /*0018*/ 	.short	0x0002
        /*001a*/ 	.short	0x0064
        /*001c*/ 	.short	0x0082
	.zero		2


//--------------------- .nv.info                  --------------------------
	.section	.nv.info,"",@"SHT_CUDA_INFO"
	.align	4


	//----- nvinfo : EIATTR_REGCOUNT
	.align		4
        /*0000*/ 	.byte	0x04, 0x2f
        /*0002*/ 	.short	(.L_1 - .L_0)
	.align		4
.L_0:
        /*0004*/ 	.word	index@(_Z9gMultMatsPfS_S_xxx)
        /*0008*/ 	.word	0x00000020


	//----- nvinfo : EIATTR_FRAME_SIZE
	.align		4
.L_1:
        /*000c*/ 	.byte	0x04, 0x11
        /*000e*/ 	.short	(.L_3 - .L_2)
	.align		4
.L_2:
        /*0010*/ 	.word	index@(_Z9gMultMatsPfS_S_xxx)
        /*0014*/ 	.word	0x00000000


	//----- nvinfo : EIATTR_REGCOUNT
	.align		4
.L_3:
        /*0018*/ 	.byte	0x04, 0x2f
        /*001a*/ 	.short	(.L_5 - .L_4)
	.align		4
.L_4:
        /*001c*/ 	.word	index@(_Z5gInitPfi)
        /*0020*/ 	.word	0x0000000c


	//----- nvinfo : EIATTR_FRAME_SIZE
	.align		4
.L_5:
        /*0024*/ 	.byte	0x04, 0x11
        /*0026*/ 	.short	(.L_7 - .L_6)
	.align		4
.L_6:
        /*0028*/ 	.word	index@(_Z5gInitPfi)
        /*002c*/ 	.word	0x00000000


	//----- nvinfo : EIATTR_MIN_STACK_SIZE
	.align		4
.L_7:
        /*0030*/ 	.byte	0x04, 0x12
        /*0032*/ 	.short	(.L_9 - .L_8)
	.align		4
.L_8:
        /*0034*/ 	.word	index@(_Z5gInitPfi)
        /*0038*/ 	.word	0x00000000


	//----- nvinfo : EIATTR_MIN_STACK_SIZE
	.align		4
.L_9:
        /*003c*/ 	.byte	0x04, 0x12
        /*003e*/ 	.short	(.L_11 - .L_10)
	.align		4
.L_10:
        /*0040*/ 	.word	index@(_Z9gMultMatsPfS_S_xxx)
        /*0044*/ 	.word	0x00000000
.L_11:


//--------------------- .nv.compat                --------------------------
	.section	.nv.compat,"",@"SHT_CUDA_COMPAT_INFO"
	.align	4
        /*0000*/ 	.byte	0x02, 0x09, 0x00, 0x00, 0x02, 0x02, 0x01, 0x00, 0x02, 0x05, 0x05, 0x00, 0x03, 0x07, 0x01, 0x01
        /*0010*/ 	.byte	0x02, 0x03, 0x00, 0x00, 0x02, 0x06, 0x01, 0x00, 0x04, 0x0b, 0x08, 0x00, 0x01, 0x00, 0x00, 0x00
        /*0020*/ 	.byte	0x00, 0x00, 0x00, 0x00


//--------------------- .nv.info._Z5gInitPfi      --------------------------
	.section	.nv.info._Z5gInitPfi,"",@"SHT_CUDA_INFO"
	.sectionflags	@""
	.align	4


	//----- nvinfo : EIATTR_CUDA_API_VERSION
	.align		4
        /*0000*/ 	.byte	0x04, 0x37
        /*0002*/ 	.short	(.L_13 - .L_12)
.L_12:
        /*0004*/ 	.word	0x00000082


	//----- nvinfo : EIATTR_KPARAM_INFO
	.align		4
.L_13:
        /*0008*/ 	.byte	0x04, 0x17
        /*000a*/ 	.short	(.L_15 - .L_14)
.L_14:
        /*000c*/ 	.word	0x00000000
        /*0010*/ 	.short	0x0001
        /*0012*/ 	.short	0x0008
        /*0014*/ 	.byte	0x00, 0xf0, 0x11, 0x00


	//----- nvinfo : EIATTR_KPARAM_INFO
	.align		4
.L_15:
        /*0018*/ 	.byte	0x04, 0x17
        /*001a*/ 	.short	(.L_17 - .L_16)
.L_16:
        /*001c*/ 	.word	0x00000000
        /*0020*/ 	.short	0x0000
        /*0022*/ 	.short	0x0000
        /*0024*/ 	.byte	0x00, 0xf5, 0x21, 0x00


	//----- nvinfo : EIATTR_SPARSE_MMA_MASK
	.align		4
.L_17:
        /*0028*/ 	.byte	0x03, 0x50
        /*002a*/ 	.short	0x0000


	//----- nvinfo : EIATTR_MAXREG_COUNT
	.align		4
        /*002c*/ 	.byte	0x03, 0x1b
        /*002e*/ 	.short	0x00ff


	//----- nvinfo : EIATTR_MERCURY_ISA_VERSION
	.align		4
        /*0030*/ 	.byte	0x03, 0x5f
        /*0032*/ 	.short	0x0101


	//----- nvinfo : EIATTR_VRC_CTA_INIT_COUNT
	.align		4
        /*0034*/ 	.byte	0x02, 0x4a
	.zero		1
	.zero		1


	//----- nvinfo : EIATTR_EXIT_INSTR_OFFSETS
	.align		4
        /*0038*/ 	.byte	0x04, 0x1c
        /*003a*/ 	.short	(.L_19 - .L_18)


	//   ....[0]....
.L_18:
        /*003c*/ 	.word	0x00000190


	//----- nvinfo : EIATTR_CBANK_PARAM_SIZE
	.align		4
.L_19:
        /*0040*/ 	.byte	0x03, 0x19
        /*0042*/ 	.short	0x000c


	//----- nvinfo : EIATTR_PARAM_CBANK
	.align		4
        /*0044*/ 	.byte	0x04, 0x0a
        /*0046*/ 	.short	(.L_21 - .L_20)
	.align		4
.L_20:
        /*0048*/ 	.word	index@(.nv.constant0._Z5gInitPfi)
        /*004c*/ 	.short	0x0380
        /*004e*/ 	.short	0x000c


	//----- nvinfo : EIATTR_SW_WAR
	.align		4
.L_21:
        /*0050*/ 	.byte	0x04, 0x36
        /*0052*/ 	.short	(.L_23 - .L_22)
.L_22:
        /*0054*/ 	.word	0x00000008
.L_23:


//--------------------- .nv.info._Z9gMultMatsPfS_S_xxx --------------------------
	.section	.nv.info._Z9gMultMatsPfS_S_xxx,"",@"SHT_CUDA_INFO"
	.sectionflags	@""
	.align	4


	//----- nvinfo : EIATTR_CUDA_API_VERSION
	.align		4
        /*0000*/ 	.byte	0x04, 0x37
        /*0002*/ 	.short	(.L_25 - .L_24)
.L_24:
        /*0004*/ 	.word	0x00000082


	//----- nvinfo : EIATTR_KPARAM_INFO
	.align		4
.L_25:
        /*0008*/ 	.byte	0x04, 0x17
        /*000a*/ 	.short	(.L_27 - .L_26)
.L_26:
        /*000c*/ 	.word	0x00000000
        /*0010*/ 	.short	0x0005
        /*0012*/ 	.short	0x0028
        /*0014*/ 	.byte	0x00, 0xf0, 0x21, 0x00


	//----- nvinfo : EIATTR_KPARAM_INFO
	.align		4
.L_27:
        /*0018*/ 	.byte	0x04, 0x17
        /*001a*/ 	.short	(.L_29 - .L_28)
.L_28:
        /*001c*/ 	.word	0x00000000
        /*0020*/ 	.short	0x0004
        /*0022*/ 	.short	0x0020
        /*0024*/ 	.byte	0x00, 0xf0, 0x21, 0x00


	//----- nvinfo : EIATTR_KPARAM_INFO
	.align		4
.L_29:
        /*0028*/ 	.byte	0x04, 0x17
        /*002a*/ 	.short	(.L_31 - .L_30)
.L_30:
        /*002c*/ 	.word	0x00000000
        /*0030*/ 	.short	0x0003
        /*0032*/ 	.short	0x0018
        /*0034*/ 	.byte	0x00, 0xf0, 0x21, 0x00


	//----- nvinfo : EIATTR_KPARAM_INFO
	.align		4
.L_31:
        /*0038*/ 	.byte	0x04, 0x17
        /*003a*/ 	.short	(.L_33 - .L_32)
.L_32:
        /*003c*/ 	.word	0x00000000
        /*0040*/ 	.short	0x0002
        /*0042*/ 	.short	0x0010
        /*0044*/ 	.byte	0x00, 0xf5, 0x21, 0x00


	//----- nvinfo : EIATTR_KPARAM_INFO
	.align		4
.L_33:
        /*0048*/ 	.byte	0x04, 0x17
        /*004a*/ 	.short	(.L_35 - .L_34)
.L_34:
        /*004c*/ 	.word	0x00000000
        /*0050*/ 	.short	0x0001
        /*0052*/ 	.short	0x0008
        /*0054*/ 	.byte	0x00, 0xf5, 0x21, 0x00


	//----- nvinfo : EIATTR_KPARAM_INFO
	.align		4
.L_35:
        /*0058*/ 	.byte	0x04, 0x17
        /*005a*/ 	.short	(.L_37 - .L_36)
.L_36:
        /*005c*/ 	.word	0x00000000
        /*0060*/ 	.short	0x0000
        /*0062*/ 	.short	0x0000
        /*0064*/ 	.byte	0x00, 0xf5, 0x21, 0x00


	//----- nvinfo : EIATTR_SPARSE_MMA_MASK
	.align		4
.L_37:
        /*0068*/ 	.byte	0x03, 0x50
        /*006a*/ 	.short	0x0000


	//----- nvinfo : EIATTR_MAXREG_COUNT
	.align		4
        /*006c*/ 	.byte	0x03, 0x1b
        /*006e*/ 	.short	0x00ff


	//----- nvinfo : EIATTR_MERCURY_ISA_VERSION
	.align		4
        /*0070*/ 	.byte	0x03, 0x5f
        /*0072*/ 	.short	0x0101


	//----- nvinfo : EIATTR_VRC_CTA_INIT_COUNT
	.align		4
        /*0074*/ 	.byte	0x02, 0x4a
	.zero		1
	.zero		1


	//----- nvinfo : EIATTR_EXIT_INSTR_OFFSETS
	.align		4
        /*0078*/ 	.byte	0x04, 0x1c
        /*007a*/ 	.short	(.L_39 - .L_38)


	//   ....[0]....
.L_38:
        /*007c*/ 	.word	0x00000d40


	//----- nvinfo : EIATTR_CBANK_PARAM_SIZE
	.align		4
.L_39:
        /*0080*/ 	.byte	0x03, 0x19
        /*0082*/ 	.short	0x0030


	//----- nvinfo : EIATTR_PARAM_CBANK
	.align		4
        /*0084*/ 	.byte	0x04, 0x0a
        /*0086*/ 	.short	(.L_41 - .L_40)
	.align		4
.L_40:
        /*0088*/ 	.word	index@(.nv.constant0._Z9gMultMatsPfS_S_xxx)
        /*008c*/ 	.short	0x0380
        /*008e*/ 	.short	0x0030


	//----- nvinfo : EIATTR_SW_WAR
	.align		4
.L_41:
        /*0090*/ 	.byte	0x04, 0x36
        /*0092*/ 	.short	(.L_43 - .L_42)
.L_42:
        /*0094*/ 	.word	0x00000008
.L_43:


//--------------------- .nv.callgraph             --------------------------
	.section	.nv.callgraph,"",@"SHT_CUDA_CALLGRAPH"
	.align	4
	.sectionentsize	8
	.align		4
        /*0000*/ 	.word	0x00000000
	.align		4
        /*0004*/ 	.word	0xffffffff
	.align		4
        /*0008*/ 	.word	0x00000000
	.align		4
        /*000c*/ 	.word	0xfffffffe
	.align		4
        /*0010*/ 	.word	0x00000000
	.align		4
        /*0014*/ 	.word	0xfffffffd
	.align		4
        /*0018*/ 	.word	0x00000000
	.align		4
        /*001c*/ 	.word	0xfffffffc


//--------------------- .text._Z5gInitPfi         --------------------------
	.section	.text._Z5gInitPfi,"ax",@progbits
	.align	128
        .global         _Z5gInitPfi
        .type           _Z5gInitPfi,@function
        .size           _Z5gInitPfi,(.L_x_7 - _Z5gInitPfi)
        .other          _Z5gInitPfi,@"STO_CUDA_ENTRY STV_DEFAULT"
_Z5gInitPfi:
.text._Z5gInitPfi:
[----:B------:R-:W-:Y:S01]  /*0000*/  LDC R1, c[0x0][0x37c] ;  /* 0x0000df00ff017b82 */ /* 0x000fe20000000800 */
[----:B------:R-:W0:Y:S01]  /*0010*/  S2R R0, SR_TID.Y ;  /* 0x0000000000007919 */ /* 0x000e220000002200 */
[----:B------:R-:W1:Y:S06]  /*0020*/  LDCU UR5, c[0x0][0x360] ;  /* 0x00006c00ff0577ac */ /* 0x000e6c0008000800 */
[----:B------:R-:W0:Y:S01]  /*0030*/  S2UR UR6, SR_CTAID.Y ;  /* 0x00000000000679c3 */ /* 0x000e220000002600 */
[----:B------:R-:W1:Y:S01]  /*0040*/  S2R R7, SR_TID.X ;  /* 0x0000000000077919 */ /* 0x000e620000002100 */
[----:B------:R-:W-:-:S06]  /*0050*/  UMOV UR7, 0x3f50624d ;  /* 0x3f50624d00077882 */ /* 0x000fcc0000000000 */
[----:B------:R-:W0:Y:S08]  /*0060*/  LDC R3, c[0x0][0x364] ;  /* 0x0000d900ff037b82 */ /* 0x000e300000000800 */
[----:B------:R-:W2:Y:S08]  /*0070*/  S2UR UR4, SR_CTAID.X ;  /* 0x00000000000479c3 */ /* 0x000eb00000002500 */
[----:B------:R-:W2:Y:S01]  /*0080*/  LDC R5, c[0x0][0x370] ;  /* 0x0000dc00ff057b82 */ /* 0x000ea20000000800 */
[----:B0-----:R-:W-:Y:S01]  /*0090*/  IMAD R0, R3, UR6, R0 ;  /* 0x0000000603007c24 */ /* 0x001fe2000f8e0200 */
[----:B------:R-:W-:-:S03]  /*00a0*/  UMOV UR6, 0xd2f1a9fc ;  /* 0xd2f1a9fc00067882 */ /* 0x000fc60000000000 */
[----:B--2---:R-:W-:-:S03]  /*00b0*/  IMAD R0, R0, R5, UR4 ;  /* 0x0000000400007e24 */ /* 0x004fc6000f8e0205 */
[----:B------:R-:W0:Y:S01]  /*00c0*/  LDC.64 R4, c[0x0][0x380] ;  /* 0x0000e000ff047b82 */ /* 0x000e220000000a00 */
[----:B-1----:R-:W-:Y:S01]  /*00d0*/  IMAD R7, R0, UR5, R7 ;  /* 0x0000000500077c24 */ /* 0x002fe2000f8e0207 */
[----:B------:R-:W1:Y:S03]  /*00e0*/  LDCU UR5, c[0x0][0x388] ;  /* 0x00007100ff0577ac */ /* 0x000e660008000800 */
[----:B------:R-:W2:Y:S02]  /*00f0*/  I2F.F64 R2, R7 ;  /* 0x0000000700027312 */ /* 0x000ea40000201c00 */
[----:B--2---:R-:W-:Y:S01]  /*0100*/  DMUL R2, R2, UR6 ;  /* 0x0000000602027c28 */ /* 0x004fe20008000000 */
[----:B------:R-:W2:Y:S01]  /*0110*/  LDCU.64 UR6, c[0x0][0x358] ;  /* 0x00006b00ff0677ac */ /* 0x000ea20008000a00 */
[----:B-1----:R-:W-:Y:S01]  /*0120*/  I2FP.F32.S32 R0, UR5 ;  /* 0x0000000500007c45 */ /* 0x002fe20008201400 */
[----:B0-----:R-:W-:Y:S01]  /*0130*/  IMAD.WIDE R4, R7, 0x4, R4 ;  /* 0x0000000407047825 */ /* 0x001fe200078e0204 */
[----:B------:R-:W-:-:S06]  /*0140*/  UIADD3 UR4, UPT, UPT, -UR5, 0x1, URZ ;  /* 0x0000000105047890 */ /* 0x000fcc000fffe1ff */
[----:B------:R-:W0:Y:S01]  /*0150*/  F2F.F32.F64 R3, R2 ;  /* 0x0000000200037310 */ /* 0x000e220000301000 */
[----:B------:R-:W-:-:S05]  /*0160*/  I2FP.F32.S32 R9, UR4 ;  /* 0x0000000400097c45 */ /* 0x000fca0008201400 */
[----:B0-----:R-:W-:-:S05]  /*0170*/  FFMA R9, R0, R3, R9 ;  /* 0x0000000300097223 */ /* 0x001fca0000000009 */
[----:B--2---:R-:W-:Y:S01]  /*0180*/  STG.E desc[UR6][R4.64], R9 ;  /* 0x0000000904007986 */ /* 0x004fe2000c101906 */
[----:B------:R-:W-:Y:S05]  /*0190*/  EXIT ;  /* 0x000000000000794d */ /* 0x000fea0003800000 */
.L_x_0:
[----:B------:R-:W-:-:S00]  /*01a0*/  BRA `(.L_x_0) ;  /* 0xfffffffc00fc7947 */ /* 0x000fc0000383ffff */
[----:B------:R-:W-:-:S00]  /*01b0*/  NOP ;  /* 0x0000000000007918 */ /* 0x000fc00000000000 */
        /* <DEDUP_REMOVED lines=12> */
.L_x_7:


//--------------------- .text._Z9gMultMatsPfS_S_xxx --------------------------
	.section	.text._Z9gMultMatsPfS_S_xxx,"ax",@progbits
	.align	128
        .global         _Z9gMultMatsPfS_S_xxx
        .type           _Z9gMultMatsPfS_S_xxx,@function
        .size           _Z9gMultMatsPfS_S_xxx,(.L_x_8 - _Z9gMultMatsPfS_S_xxx)
        .other          _Z9gMultMatsPfS_S_xxx,@"STO_CUDA_ENTRY STV_DEFAULT"
_Z9gMultMatsPfS_S_xxx:
.text._Z9gMultMatsPfS_S_xxx:
[----:B------:R-:W-:Y:S01]  /*0000*/  LDC R1, c[0x0][0x37c] ;  /* 0x0000df00ff017b82 */ /* 0x000fe20000000800 */
[----:B------:R-:W0:Y:S01]  /*0010*/  LDCU.64 UR8, c[0x0][0x3a8] ;  /* 0x00007500ff0877ac */ /* 0x000e220008000a00 */
[----:B------:R-:W1:Y:S06]  /*0020*/  S2R R2, SR_TID.X ;  /* 0x0000000000027919 */ /* 0x000e6c0000002100 */
[----:B------:R-:W1:Y:S01]  /*0030*/  LDC R3, c[0x0][0x360] ;  /* 0x0000d800ff037b82 */ /* 0x000e620000000800 */
[----:B------:R-:W-:Y:S01]  /*0040*/  IMAD.MOV.U32 R11, RZ, RZ, RZ ;  /* 0x000000ffff0b7224 */ /* 0x000fe200078e00ff */
[----:B------:R-:W2:Y:S01]  /*0050*/  LDCU.64 UR10, c[0x0][0x358] ;  /* 0x00006b00ff0a77ac */ /* 0x000ea20008000a00 */
[----:B------:R-:W3:Y:S05]  /*0060*/  S2R R17, SR_TID.Y ;  /* 0x0000000000117919 */ /* 0x000eea0000002200 */
[----:B------:R-:W1:Y:S08]  /*0070*/  S2UR UR4, SR_CTAID.X ;  /* 0x00000000000479c3 */ /* 0x000e700000002500 */
[----:B------:R-:W3:Y:S01]  /*0080*/  S2UR UR5, SR_CTAID.Y ;  /* 0x00000000000579c3 */ /* 0x000ee20000002600 */
[----:B0-----:R-:W-:-:S04]  /*0090*/  UISETP.GE.U32.AND UP0, UPT, UR8, 0x1, UPT ;  /* 0x000000010800788c */ /* 0x001fc8000bf06070 */
[----:B------:R-:W-:-:S03]  /*00a0*/  UISETP.GE.AND.EX UP0, UPT, UR9, URZ, UPT, UP0 ;  /* 0x000000ff0900728c */ /* 0x000fc6000bf06300 */
[----:B------:R-:W3:Y:S01]  /*00b0*/  LDC R0, c[0x0][0x364] ;  /* 0x0000d900ff007b82 */ /* 0x000ee20000000800 */
[----:B-1----:R-:W-:Y:S02]  /*00c0*/  IMAD R2, R3, UR4, R2 ;  /* 0x0000000403027c24 */ /* 0x002fe4000f8e0202 */
[----:B---3--:R-:W-:-:S03]  /*00d0*/  IMAD R17, R0, UR5, R17 ;  /* 0x0000000500117c24 */ /* 0x008fc6000f8e0211 */
[----:B--2---:R-:W-:Y:S05]  /*00e0*/  BRA.U !UP0, `(.L_x_1) ;  /* 0x0000000908f87547 */ /* 0x004fea000b800000 */
[----:B------:R-:W-:Y:S02]  /*00f0*/  UISETP.GE.U32.AND UP1, UPT, UR8, 0x8, UPT ;  /* 0x000000080800788c */ /* 0x000fe4000bf26070 */
[C---:B------:R-:W-:Y:S01]  /*0100*/  IMAD.WIDE.U32 R4, R17.reuse, UR8, RZ ;  /* 0x0000000811047c25 */ /* 0x040fe2000f8e00ff */
[----:B------:R-:W-:Y:S01]  /*0110*/  ULOP3.LUT UR13, UR8, 0x7, URZ, 0xc0, !UPT ;  /* 0x00000007080d7892 */ /* 0x000fe2000f8ec0ff */
[----:B------:R-:W-:Y:S01]  /*0120*/  SHF.R.S32.HI R3, RZ, 0x1f, R2 ;  /* 0x0000001fff037819 */ /* 0x000fe20000011402 */
[----:B------:R-:W-:Y:S01]  /*0130*/  UISETP.GE.U32.AND.EX UP1, UPT, UR9, URZ, UPT, UP1 ;  /* 0x000000ff0900728c */ /* 0x000fe2000bf26110 */
[----:B------:R-:W-:Y:S01]  /*0140*/  IMAD.MOV.U32 R11, RZ, RZ, RZ ;  /* 0x000000ffff0b7224 */ /* 0x000fe200078e00ff */
[----:B------:R-:W-:Y:S01]  /*0150*/  UISETP.NE.U32.AND UP0, UPT, UR13, URZ, UPT ;  /* 0x000000ff0d00728c */ /* 0x000fe2000bf05070 */
[----:B------:R-:W-:Y:S01]  /*0160*/  IMAD R21, R17, UR9, R5 ;  /* 0x0000000911157c24 */ /* 0x000fe2000f8e0205 */
[----:B------:R-:W-:Y:S01]  /*0170*/  UMOV UR4, URZ ;  /* 0x000000ff00047c82 */ /* 0x000fe20008000000 */
[----:B------:R-:W-:Y:S01]  /*0180*/  UMOV UR5, URZ ;  /* 0x000000ff00057c82 */ /* 0x000fe20008000000 */
[----:B------:R-:W-:-:S03]  /*0190*/  UISETP.NE.AND.EX UP0, UPT, URZ, URZ, UPT, UP0 ;  /* 0x000000ffff00728c */ /* 0x000fc6000bf05300 */
[----:B------:R-:W-:Y:S08]  /*01a0*/  BRA.U !UP1, `(.L_x_2) ;  /* 0x0000000509007547 */ /* 0x000ff0000b800000 */
[----:B------:R-:W0:Y:S01]  /*01b0*/  LDCU.128 UR4, c[0x0][0x380] ;  /* 0x00007000ff0477ac */ /* 0x000e220008000c00 */
[----:B------:R-:W1:Y:S01]  /*01c0*/  LDC.64 R6, c[0x0][0x398] ;  /* 0x0000e600ff067b82 */ /* 0x000e620000000a00 */
[----:B------:R-:W-:Y:S01]  /*01d0*/  IMAD.MOV.U32 R11, RZ, RZ, RZ ;  /* 0x000000ffff0b7224 */ /* 0x000fe200078e00ff */
[----:B0-----:R-:W-:Y:S02]  /*01e0*/  LEA R18, P0, R2, UR6, 0x2 ;  /* 0x0000000602127c11 */ /* 0x001fe4000f8010ff */
[----:B------:R-:W-:Y:S01]  /*01f0*/  LEA R10, P1, R4, UR4, 0x2 ;  /* 0x00000004040a7c11 */ /* 0x000fe2000f8210ff */
[----:B------:R-:W-:Y:S01]  /*0200*/  ULOP3.LUT UR4, UR8, 0xfffffff8, URZ, 0xc0, !UPT ;  /* 0xfffffff808047892 */ /* 0x000fe2000f8ec0ff */
[----:B------:R-:W-:Y:S02]  /*0210*/  LEA.HI.X R19, R2, UR7, R3, 0x2, P0 ;  /* 0x0000000702137c11 */ /* 0x000fe400080f1403 */
[----:B------:R-:W-:Y:S01]  /*0220*/  LEA.HI.X R9, R4, UR5, R21, 0x2, P1 ;  /* 0x0000000504097c11 */ /* 0x000fe200088f1415 */
[----:B------:R-:W-:Y:S01]  /*0230*/  ULOP3.LUT UR5, UR9, 0x7fffffff, URZ, 0xc0, !UPT ;  /* 0x7fffffff09057892 */ /* 0x000fe2000f8ec0ff */
[----:B------:R-:W-:Y:S01]  /*0240*/  IADD3 R10, P0, PT, R10, 0x10, RZ ;  /* 0x000000100a0a7810 */ /* 0x000fe20007f1e0ff */
[C---:B-1----:R-:W-:Y:S01]  /*0250*/  IMAD.SHL.U32 R23, R6.reuse, 0x4, RZ ;  /* 0x0000000406177824 */ /* 0x042fe200078e00ff */
[C-C-:B------:R-:W-:Y:S01]  /*0260*/  SHF.L.U64.HI R0, R6.reuse, 0x5, R7.reuse ;  /* 0x0000000506007819 */ /* 0x140fe20000010207 */
[----:B------:R-:W-:Y:S01]  /*0270*/  UMOV UR6, UR4 ;  /* 0x0000000400067c82 */ /* 0x000fe20008000000 */
[----:B------:R-:W-:Y:S01]  /*0280*/  SHF.L.U64.HI R7, R6, 0x2, R7 ;  /* 0x0000000206077819 */ /* 0x000fe20000010207 */
[----:B------:R-:W-:Y:S01]  /*0290*/  IMAD.X R9, RZ, RZ, R9, P0 ;  /* 0x000000ffff097224 */ /* 0x000fe200000e0609 */
[----:B------:R-:W-:-:S07]  /*02a0*/  UMOV UR7, UR5 ;  /* 0x0000000500077c82 */ /* 0x000fce0008000000 */
.L_x_3:
[-C--:B------:R-:W-:Y:S01]  /*02b0*/  IADD3 R14, P0, PT, R18, R23.reuse, RZ ;  /* 0x00000017120e7210 */ /* 0x080fe20007f1e0ff */
[----:B------:R-:W-:Y:S01]  /*02c0*/  IMAD.MOV.U32 R8, RZ, RZ, R10 ;  /* 0x000000ffff087224 */ /* 0x000fe200078e000a */
[----:B------:R-:W2:Y:S03]  /*02d0*/  LDG.E R26, desc[UR10][R18.64] ;  /* 0x0000000a121a7981 */ /* 0x000ea6000c1e1900 */
[----:B------:R-:W-:Y:S01]  /*02e0*/  IMAD.X R15, R19, 0x1, R7, P0 ;  /* 0x00000001130f7824 */ /* 0x000fe200000e0607 */
[----:B------:R-:W2:Y:S01]  /*02f0*/  LDG.E R22, desc[UR10][R8.64+-0x10] ;  /* 0xfffff00a08167981 */ /* 0x000ea2000c1e1900 */
[----:B------:R-:W-:-:S03]  /*0300*/  IADD3 R12, P0, PT, R14, R23, RZ ;  /* 0x000000170e0c7210 */ /* 0x000fc60007f1e0ff */
[----:B------:R0:W3:Y:S02]  /*0310*/  LDG.E R20, desc[UR10][R14.64] ;  /* 0x0000000a0e147981 */ /* 0x0000e4000c1e1900 */
[----:B------:R-:W-:Y:S02]  /*0320*/  IMAD.X R13, R15, 0x1, R7, P0 ;  /* 0x000000010f0d7824 */ /* 0x000fe400000e0607 */
[----:B------:R-:W3:Y:S04]  /*0330*/  LDG.E R29, desc[UR10][R8.64+-0xc] ;  /* 0xfffff40a081d7981 */ /* 0x000ee8000c1e1900 */
[----:B------:R1:W4:Y:S04]  /*0340*/  LDG.E R27, desc[UR10][R12.64] ;  /* 0x0000000a0c1b7981 */ /* 0x000328000c1e1900 */
[----:B------:R-:W4:Y:S01]  /*0350*/  LDG.E R16, desc[UR10][R8.64+-0x8] ;  /* 0xfffff80a08107981 */ /* 0x000f22000c1e1900 */
[----:B------:R-:W-:-:S04]  /*0360*/  IADD3 R24, P0, PT, R12, R23, RZ ;  /* 0x000000170c187210 */ /* 0x000fc80007f1e0ff */
[----:B------:R-:W-:Y:S02]  /*0370*/  IADD3.X R25, PT, PT, R13, R7, RZ, P0, !PT ;  /* 0x000000070d197210 */ /* 0x000fe400007fe4ff */
[----:B------:R-:W-:-:S03]  /*0380*/  IADD3 R10, P0, PT, R24, R23, RZ ;  /* 0x00000017180a7210 */ /* 0x000fc60007f1e0ff */
[----:B------:R-:W5:Y:S01]  /*0390*/  LDG.E R24, desc[UR10][R24.64] ;  /* 0x0000000a18187981 */ /* 0x000f62000c1e1900 */
[----:B--2---:R-:W-:Y:S01]  /*03a0*/  FFMA R22, R22, R26, R11 ;  /* 0x0000001a16167223 */ /* 0x004fe2000000000b */
[--C-:B------:R-:W-:Y:S01]  /*03b0*/  IMAD.X R11, R25, 0x1, R7.reuse, P0 ;  /* 0x00000001190b7824 */ /* 0x100fe200000e0607 */
[-C--:B0-----:R-:W-:Y:S01]  /*03c0*/  IADD3 R14, P0, PT, R10, R23.reuse, RZ ;  /* 0x000000170a0e7210 */ /* 0x081fe20007f1e0ff */
[----:B------:R-:W2:Y:S04]  /*03d0*/  LDG.E R25, desc[UR10][R8.64+0x8] ;  /* 0x0000080a08197981 */ /* 0x000ea8000c1e1900 */
[--C-:B------:R-:W-:Y:S02]  /*03e0*/  IMAD.X R15, R11, 0x1, R7.reuse, P0 ;  /* 0x000000010b0f7824 */ /* 0x100fe400000e0607 */
[----:B---3--:R-:W-:Y:S01]  /*03f0*/  FFMA R20, R29, R20, R22 ;  /* 0x000000141d147223 */ /* 0x008fe20000000016 */
[----:B-1----:R-:W-:Y:S01]  /*0400*/  IADD3 R12, P0, PT, R14, R23, RZ ;  /* 0x000000170e0c7210 */ /* 0x002fe20007f1e0ff */
[----:B------:R-:W5:Y:S04]  /*0410*/  LDG.E R29, desc[UR10][R8.64+-0x4] ;  /* 0xfffffc0a081d7981 */ /* 0x000f68000c1e1900 */
[----:B------:R-:W3:Y:S01]  /*0420*/  LDG.E R10, desc[UR10][R10.64] ;  /* 0x0000000a0a0a7981 */ /* 0x000ee2000c1e1900 */
[----:B----4-:R-:W-:Y:S01]  /*0430*/  FFMA R16, R16, R27, R20 ;  /* 0x0000001b10107223 */ /* 0x010fe20000000014 */
[----:B------:R-:W-:-:S02]  /*0440*/  IMAD.X R13, R15, 0x1, R7, P0 ;  /* 0x000000010f0d7824 */ /* 0x000fc400000e0607 */
[----:B------:R-:W3:Y:S01]  /*0450*/  LDG.E R20, desc[UR10][R8.64] ;  /* 0x0000000a08147981 */ /* 0x000ee2000c1e1900 */
[----:B------:R-:W-:-:S03]  /*0460*/  IADD3 R26, P0, PT, R12, R23, RZ ;  /* 0x000000170c1a7210 */ /* 0x000fc60007f1e0ff */
[----:B------:R-:W4:Y:S04]  /*0470*/  LDG.E R15, desc[UR10][R14.64] ;  /* 0x0000000a0e0f7981 */ /* 0x000f28000c1e1900 */
[----:B------:R-:W4:Y:S01]  /*0480*/  LDG.E R22, desc[UR10][R8.64+0x4] ;  /* 0x0000040a08167981 */ /* 0x000f22000c1e1900 */
[----:B------:R-:W-:-:S03]  /*0490*/  IMAD.X R27, R13, 0x1, R7, P0 ;  /* 0x000000010d1b7824 */ /* 0x000fc600000e0607 */
[----:B------:R-:W2:Y:S04]  /*04a0*/  LDG.E R12, desc[UR10][R12.64] ;  /* 0x0000000a0c0c7981 */ /* 0x000ea8000c1e1900 */
[----:B------:R-:W2:Y:S04]  /*04b0*/  LDG.E R26, desc[UR10][R26.64] ;  /* 0x0000000a1a1a7981 */ /* 0x000ea8000c1e1900 */
[----:B------:R0:W2:Y:S01]  /*04c0*/  LDG.E R11, desc[UR10][R8.64+0xc] ;  /* 0x00000c0a080b7981 */ /* 0x0000a2000c1e1900 */
[----:B------:R-:W-:-:S04]  /*04d0*/  UIADD3 UR6, UP1, UPT, UR6, -0x8, URZ ;  /* 0xfffffff806067890 */ /* 0x000fc8000ff3e0ff */
[----:B------:R-:W-:Y:S02]  /*04e0*/  UIADD3.X UR7, UPT, UPT, UR7, -0x1, URZ, UP1, !UPT ;  /* 0xffffffff07077890 */ /* 0x000fe40008ffe4ff */
[----:B------:R-:W-:-:S04]  /*04f0*/  UISETP.NE.U32.AND UP1, UPT, UR6, URZ, UPT ;  /* 0x000000ff0600728c */ /* 0x000fc8000bf25070 */
[----:B------:R-:W-:Y:S01]  /*0500*/  UISETP.NE.AND.EX UP1, UPT, UR7, URZ, UPT, UP1 ;  /* 0x000000ff0700728c */ /* 0x000fe2000bf25310 */
[----:B------:R-:W-:-:S04]  /*0510*/  LEA R18, P0, R6, R18, 0x5 ;  /* 0x0000001206127211 */ /* 0x000fc800078028ff */
[----:B------:R-:W-:Y:S01]  /*0520*/  IADD3.X R19, PT, PT, R19, R0, RZ, P0, !PT ;  /* 0x0000000013137210 */ /* 0x000fe200007fe4ff */
[----:B-----5:R-:W-:-:S04]  /*0530*/  FFMA R29, R29, R24, R16 ;  /* 0x000000181d1d7223 */ /* 0x020fc80000000010 */
[----:B---3--:R-:W-:Y:S01]  /*0540*/  FFMA R29, R20, R10, R29 ;  /* 0x0000000a141d7223 */ /* 0x008fe2000000001d */
[----:B------:R-:W-:-:S03]  /*0550*/  IADD3 R10, P1, PT, R8, 0x20, RZ ;  /* 0x00000020080a7810 */ /* 0x000fc60007f3e0ff */
[----:B----4-:R-:W-:-:S04]  /*0560*/  FFMA R22, R22, R15, R29 ;  /* 0x0000000f16167223 */ /* 0x010fc8000000001d */
[----:B--2---:R-:W-:Y:S01]  /*0570*/  FFMA R12, R25, R12, R22 ;  /* 0x0000000c190c7223 */ /* 0x004fe20000000016 */
[----:B0-----:R-:W-:-:S03]  /*0580*/  IMAD.X R9, RZ, RZ, R9, P1 ;  /* 0x000000ffff097224 */ /* 0x001fc600008e0609 */
[----:B------:R-:W-:Y:S01]  /*0590*/  FFMA R11, R11, R26, R12 ;  /* 0x0000001a0b0b7223 */ /* 0x000fe2000000000c */
[----:B------:R-:W-:Y:S06]  /*05a0*/  BRA.U UP1, `(.L_x_3) ;  /* 0xfffffffd01407547 */ /* 0x000fec000b83ffff */
.L_x_2:
[----:B------:R-:W-:Y:S05]  /*05b0*/  BRA.U !UP0, `(.L_x_1) ;  /* 0x0000000508c47547 */ /* 0x000fea000b800000 */
[----:B------:R-:W-:Y:S02]  /*05c0*/  UISETP.GE.U32.AND UP1, UPT, UR13, 0x4, UPT ;  /* 0x000000040d00788c */ /* 0x000fe4000bf26070 */
[----:B------:R-:W-:Y:S02]  /*05d0*/  ULOP3.LUT UR12, UR8, 0x3, URZ, 0xc0, !UPT ;  /* 0x00000003080c7892 */ /* 0x000fe4000f8ec0ff */
[----:B------:R-:W-:Y:S02]  /*05e0*/  UISETP.GE.U32.AND.EX UP1, UPT, URZ, URZ, UPT, UP1 ;  /* 0x000000ffff00728c */ /* 0x000fe4000bf26110 */
[----:B------:R-:W-:-:S04]  /*05f0*/  UISETP.NE.U32.AND UP0, UPT, UR12, URZ, UPT ;  /* 0x000000ff0c00728c */ /* 0x000fc8000bf05070 */
[----:B------:R-:W-:-:S03]  /*0600*/  UISETP.NE.AND.EX UP0, UPT, URZ, URZ, UPT, UP0 ;  /* 0x000000ffff00728c */ /* 0x000fc6000bf05300 */
[----:B------:R-:W-:Y:S08]  /*0610*/  BRA.U !UP1, `(.L_x_4) ;  /* 0x0000000109d47547 */ /* 0x000ff0000b800000 */
[----:B------:R-:W0:Y:S01]  /*0620*/  LDCU.128 UR16, c[0x0][0x380] ;  /* 0x00007000ff1077ac */ /* 0x000e220008000c00 */
[----:B------:R-:W1:Y:S01]  /*0630*/  LDC.64 R6, c[0x0][0x398] ;  /* 0x0000e600ff067b82 */ /* 0x000e620000000a00 */
[----:B------:R-:W-:Y:S01]  /*0640*/  IADD3 R8, P0, PT, R4, UR4, RZ ;  /* 0x0000000404087c10 */ /* 0x000fe2000ff1e0ff */
[----:B------:R-:W-:Y:S02]  /*0650*/  UIADD3 UR7, UPT, UPT, UR4, 0x2, URZ ;  /* 0x0000000204077890 */ /* 0x000fe4000fffe0ff */
[----:B------:R-:W-:Y:S01]  /*0660*/  UIADD3 UR9, UPT, UPT, UR4, 0x1, URZ ;  /* 0x0000000104097890 */ /* 0x000fe2000fffe0ff */
[----:B------:R-:W-:-:S03]  /*0670*/  IADD3.X R9, PT, PT, R21, UR5, RZ, P0, !PT ;  /* 0x0000000515097c10 */ /* 0x000fc600087fe4ff */
[C---:B------:R-:W-:Y:S02]  /*0680*/  IADD3 R0, P0, PT, R4.reuse, UR7, RZ ;  /* 0x0000000704007c10 */ /* 0x040fe4000ff1e0ff */
[----:B------:R-:W-:-:S05]  /*0690*/  IADD3 R10, P2, PT, R4, UR9, RZ ;  /* 0x00000009040a7c10 */ /* 0x000fca000ff5e0ff */
[----:B------:R-:W-:Y:S01]  /*06a0*/  IMAD.X R13, RZ, RZ, R21, P2 ;  /* 0x000000ffff0d7224 */ /* 0x000fe200010e0615 */
[----:B0-----:R-:W-:-:S04]  /*06b0*/  LEA R18, P1, R8, UR16, 0x2 ;  /* 0x0000001008127c11 */ /* 0x001fc8000f8210ff */
[----:B------:R-:W-:Y:S01]  /*06c0*/  LEA.HI.X R19, R8, UR17, R9, 0x2, P1 ;  /* 0x0000001108137c11 */ /* 0x000fe200088f1409 */
[----:B------:R-:W-:Y:S01]  /*06d0*/  IMAD.X R9, RZ, RZ, R21, P0 ;  /* 0x000000ffff097224 */ /* 0x000fe200000e0615 */
[----:B------:R-:W-:Y:S01]  /*06e0*/  LEA R8, P0, R0, UR16, 0x2 ;  /* 0x0000001000087c11 */ /* 0x000fe2000f8010ff */
[----:B-1----:R-:W-:Y:S01]  /*06f0*/  IMAD.WIDE.U32 R14, R6, UR9, R2 ;  /* 0x00000009060e7c25 */ /* 0x002fe2000f8e0002 */
[----:B------:R-:W-:Y:S02]  /*0700*/  LEA R26, P1, R10, UR16, 0x2 ;  /* 0x000000100a1a7c11 */ /* 0x000fe4000f8210ff */
[----:B------:R-:W-:Y:S01]  /*0710*/  LEA.HI.X R9, R0, UR17, R9, 0x2, P0 ;  /* 0x0000001100097c11 */ /* 0x000fe200080f1409 */
[----:B------:R-:W-:Y:S01]  /*0720*/  IMAD R0, R6, UR5, RZ ;  /* 0x0000000506007c24 */ /* 0x000fe2000f8e02ff */
[----:B------:R-:W-:Y:S01]  /*0730*/  LEA.HI.X R27, R10, UR17, R13, 0x2, P1 ;  /* 0x000000110a1b7c11 */ /* 0x000fe200088f140d */
[C---:B------:R-:W-:Y:S01]  /*0740*/  IMAD R13, R7.reuse, UR9, R15 ;  /* 0x00000009070d7c24 */ /* 0x040fe2000f8e020f */
[----:B------:R-:W-:Y:S01]  /*0750*/  LEA R12, P0, R14, UR18, 0x2 ;  /* 0x000000120e0c7c11 */ /* 0x000fe2000f8010ff */
[----:B------:R-:W-:Y:S01]  /*0760*/  IMAD.WIDE.U32 R24, R6, UR4, R2 ;  /* 0x0000000406187c25 */ /* 0x000fe2000f8e0002 */
[----:B------:R-:W-:Y:S01]  /*0770*/  UIADD3 UR6, UPT, UPT, UR4, 0x3, URZ ;  /* 0x0000000304067890 */ /* 0x000fe2000fffe0ff */
[----:B------:R0:W2:Y:S02]  /*0780*/  LDG.E R10, desc[UR10][R18.64] ;  /* 0x0000000a120a7981 */ /* 0x0000a4000c1e1900 */
[----:B------:R-:W-:Y:S01]  /*0790*/  IMAD R15, R7, UR4, R0 ;  /* 0x00000004070f7c24 */ /* 0x000fe2000f8e0200 */
[----:B------:R-:W-:Y:S01]  /*07a0*/  LEA.HI.X R13, R14, UR19, R13, 0x2, P0 ;  /* 0x000000130e0d7c11 */ /* 0x000fe200080f140d */
[----:B------:R1:W3:Y:S01]  /*07b0*/  LDG.E R0, desc[UR10][R26.64] ;  /* 0x0000000a1a007981 */ /* 0x0002e2000c1e1900 */
[----:B------:R-:W-:Y:S01]  /*07c0*/  LEA R14, P0, R24, UR18, 0x2 ;  /* 0x00000012180e7c11 */ /* 0x000fe2000f8010ff */
[----:B------:R-:W-:Y:S01]  /*07d0*/  IMAD.IADD R15, R25, 0x1, R15 ;  /* 0x00000001190f7824 */ /* 0x000fe200078e020f */
[----:B------:R-:W-:Y:S01]  /*07e0*/  IADD3 R16, P1, PT, R4, UR6, RZ ;  /* 0x0000000604107c10 */ /* 0x000fe2000ff3e0ff */
[----:B------:R-:W-:Y:S01]  /*07f0*/  IMAD.WIDE.U32 R22, R6, UR6, R2 ;  /* 0x0000000606167c25 */ /* 0x000fe2000f8e0002 */
[----:B------:R-:W3:Y:S02]  /*0800*/  LDG.E R12, desc[UR10][R12.64] ;  /* 0x0000000a0c0c7981 */ /* 0x000ee4000c1e1900 */
[----:B------:R-:W-:Y:S01]  /*0810*/  LEA.HI.X R15, R24, UR19, R15, 0x2, P0 ;  /* 0x00000013180f7c11 */ /* 0x000fe200080f140f */
[----:B0-----:R-:W-:Y:S01]  /*0820*/  IMAD.WIDE.U32 R18, R6, UR7, R2 ;  /* 0x0000000706127c25 */ /* 0x001fe2000f8e0002 */
[----:B------:R-:W-:Y:S01]  /*0830*/  LEA R24, P2, R16, UR16, 0x2 ;  /* 0x0000001010187c11 */ /* 0x000fe2000f8410ff */
[----:B------:R-:W4:Y:S02]  /*0840*/  LDG.E R9, desc[UR10][R8.64] ;  /* 0x0000000a08097981 */ /* 0x000f24000c1e1900 */
[----:B------:R-:W-:Y:S01]  /*0850*/  IMAD R19, R7, UR7, R19 ;  /* 0x0000000707137c24 */ /* 0x000fe2000f8e0213 */
[----:B-1----:R-:W-:Y:S01]  /*0860*/  LEA R26, P0, R18, UR18, 0x2 ;  /* 0x00000012121a7c11 */ /* 0x002fe2000f8010ff */
[----:B------:R-:W2:Y:S01]  /*0870*/  LDG.E R14, desc[UR10][R14.64] ;  /* 0x0000000a0e0e7981 */ /* 0x000ea2000c1e1900 */
[----:B------:R-:W-:-:S02]  /*0880*/  IMAD.X R25, RZ, RZ, R21, P1 ;  /* 0x000000ffff197224 */ /* 0x000fc400008e0615 */
[----:B------:R-:W-:Y:S01]  /*0890*/  LEA.HI.X R27, R18, UR19, R19, 0x2, P0 ;  /* 0x00000013121b7c11 */ /* 0x000fe200080f1413 */
[----:B------:R-:W-:Y:S01]  /*08a0*/  IMAD R7, R7, UR6, R23 ;  /* 0x0000000607077c24 */ /* 0x000fe2000f8e0217 */
[----:B------:R-:W-:Y:S02]  /*08b0*/  LEA R6, P0, R22, UR18, 0x2 ;  /* 0x0000001216067c11 */ /* 0x000fe4000f8010ff */
[----:B------:R-:W-:Y:S01]  /*08c0*/  LEA.HI.X R25, R16, UR17, R25, 0x2, P2 ;  /* 0x0000001110197c11 */ /* 0x000fe200090f1419 */
[----:B------:R-:W4:Y:S01]  /*08d0*/  LDG.E R26, desc[UR10][R26.64] ;  /* 0x0000000a1a1a7981 */ /* 0x000f22000c1e1900 */
[----:B------:R-:W-:-:S04]  /*08e0*/  LEA.HI.X R7, R22, UR19, R7, 0x2, P0 ;  /* 0x0000001316077c11 */ /* 0x000fc800080f1407 */
[----:B------:R-:W5:Y:S04]  /*08f0*/  LDG.E R25, desc[UR10][R24.64] ;  /* 0x0000000a18197981 */ /* 0x000f68000c1e1900 */
[----:B------:R-:W5:Y:S01]  /*0900*/  LDG.E R6, desc[UR10][R6.64] ;  /* 0x0000000a06067981 */ /* 0x000f62000c1e1900 */
[----:B------:R-:W-:Y:S01]  /*0910*/  UIADD3 UR4, UPT, UPT, UR4, 0x4, URZ ;  /* 0x0000000404047890 */ /* 0x000fe2000fffe0ff */
[----:B------:R-:W-:Y:S01]  /*0920*/  UMOV UR5, URZ ;  /* 0x000000ff00057c82 */ /* 0x000fe20008000000 */
[----:B--2---:R-:W-:-:S04]  /*0930*/  FFMA R11, R10, R14, R11 ;  /* 0x0000000e0a0b7223 */ /* 0x004fc8000000000b */
[----:B---3--:R-:W-:-:S04]  /*0940*/  FFMA R0, R0, R12, R11 ;  /* 0x0000000c00007223 */ /* 0x008fc8000000000b */
[----:B----4-:R-:W-:-:S04]  /*0950*/  FFMA R0, R9, R26, R0 ;  /* 0x0000001a09007223 */ /* 0x010fc80000000000 */
[----:B-----5:R-:W-:-:S07]  /*0960*/  FFMA R11, R25, R6, R0 ;  /* 0x00000006190b7223 */ /* 0x020fce0000000000 */
.L_x_4:
[----:B------:R-:W-:Y:S05]  /*0970*/  BRA.U !UP0, `(.L_x_1) ;  /* 0x0000000108d47547 */ /* 0x000fea000b800000 */
[----:B------:R-:W-:Y:S02]  /*0980*/  UISETP.NE.U32.AND UP1, UPT, UR12, 0x1, UPT ;  /* 0x000000010c00788c */ /* 0x000fe4000bf25070 */
[----:B------:R-:W-:Y:S02]  /*0990*/  ULOP3.LUT UR6, UR8, 0x1, URZ, 0xc0, !UPT ;  /* 0x0000000108067892 */ /* 0x000fe4000f8ec0ff */
[----:B------:R-:W-:Y:S02]  /*09a0*/  UISETP.NE.AND.EX UP1, UPT, URZ, URZ, UPT, UP1 ;  /* 0x000000ffff00728c */ /* 0x000fe4000bf25310 */
[----:B------:R-:W-:-:S04]  /*09b0*/  UISETP.NE.U32.AND UP0, UPT, UR6, 0x1, UPT ;  /* 0x000000010600788c */ /* 0x000fc8000bf05070 */
[----:B------:R-:W-:-:S03]  /*09c0*/  UISETP.NE.U32.AND.EX UP0, UPT, URZ, URZ, UPT, UP0 ;  /* 0x000000ffff00728c */ /* 0x000fc6000bf05100 */
[----:B------:R-:W-:Y:S08]  /*09d0*/  BRA.U !UP1, `(.L_x_5) ;  /* 0x0000000109747547 */ /* 0x000ff0000b800000 */
[----:B------:R-:W0:Y:S01]  /*09e0*/  LDC.64 R8, c[0x0][0x398] ;  /* 0x0000e600ff087b82 */ /* 0x000e220000000a00 */
[----:B------:R-:W1:Y:S01]  /*09f0*/  LDCU.128 UR12, c[0x0][0x380] ;  /* 0x00007000ff0c77ac */ /* 0x000e620008000c00 */
[----:B------:R-:W-:Y:S01]  /*0a00*/  IADD3 R0, P0, PT, R4, UR4, RZ ;  /* 0x0000000404007c10 */ /* 0x000fe2000ff1e0ff */
[----:B------:R-:W-:-:S03]  /*0a10*/  UIADD3 UR6, UPT, UPT, UR4, 0x1, URZ ;  /* 0x0000000104067890 */ /* 0x000fc6000fffe0ff */
[----:B------:R-:W-:Y:S02]  /*0a20*/  IADD3.X R7, PT, PT, R21, UR5, RZ, P0, !PT ;  /* 0x0000000515077c10 */ /* 0x000fe400087fe4ff */
[----:B-1----:R-:W-:-:S04]  /*0a30*/  LEA R6, P0, R0, UR12, 0x2 ;  /* 0x0000000c00067c11 */ /* 0x002fc8000f8010ff */
[----:B------:R-:W-:Y:S01]  /*0a40*/  LEA.HI.X R7, R0, UR13, R7, 0x2, P0 ;  /* 0x0000000d00077c11 */ /* 0x000fe200080f1407 */
[----:B0-----:R-:W-:Y:S01]  /*0a50*/  IMAD R10, R8, UR5, RZ ;  /* 0x00000005080a7c24 */ /* 0x001fe2000f8e02ff */
[----:B------:R-:W-:Y:S01]  /*0a60*/  IADD3 R0, P2, PT, R4, UR6, RZ ;  /* 0x0000000604007c10 */ /* 0x000fe2000ff5e0ff */
[----:B------:R-:W-:Y:S02]  /*0a70*/  IMAD.WIDE.U32 R12, R8, UR4, R2 ;  /* 0x00000004080c7c25 */ /* 0x000fe4000f8e0002 */
[----:B------:R-:W2:Y:S02]  /*0a80*/  LDG.E R6, desc[UR10][R6.64] ;  /* 0x0000000a06067981 */ /* 0x000ea4000c1e1900 */
[----:B------:R-:W-:Y:S01]  /*0a90*/  IMAD R15, R9, UR4, R10 ;  /* 0x00000004090f7c24 */ /* 0x000fe2000f8e020a */
[----:B------:R-:W-:Y:S01]  /*0aa0*/  LEA R14, P1, R12, UR14, 0x2 ;  /* 0x0000000e0c0e7c11 */ /* 0x000fe2000f8210ff */
[----:B------:R-:W-:Y:S01]  /*0ab0*/  IMAD.WIDE.U32 R18, R8, UR6, R2 ;  /* 0x0000000608127c25 */ /* 0x000fe2000f8e0002 */
[----:B------:R-:W-:-:S03]  /*0ac0*/  LEA R8, P0, R0, UR12, 0x2 ;  /* 0x0000000c00087c11 */ /* 0x000fc6000f8010ff */
[----:B------:R-:W-:Y:S01]  /*0ad0*/  IMAD.IADD R15, R13, 0x1, R15 ;  /* 0x000000010d0f7824 */ /* 0x000fe200078e020f */
[----:B------:R-:W-:Y:S01]  /*0ae0*/  IADD3.X R13, PT, PT, RZ, R21, RZ, P2, !PT ;  /* 0x00000015ff0d7210 */ /* 0x000fe200017fe4ff */
[----:B------:R-:W-:-:S03]  /*0af0*/  IMAD R19, R9, UR6, R19 ;  /* 0x0000000609137c24 */ /* 0x000fc6000f8e0213 */
[----:B------:R-:W-:Y:S02]  /*0b00*/  LEA.HI.X R15, R12, UR15, R15, 0x2, P1 ;  /* 0x0000000f0c0f7c11 */ /* 0x000fe400088f140f */
[----:B------:R-:W-:Y:S02]  /*0b10*/  LEA R12, P1, R18, UR14, 0x2 ;  /* 0x0000000e120c7c11 */ /* 0x000fe4000f8210ff */
[----:B------:R-:W-:Y:S01]  /*0b20*/  LEA.HI.X R9, R0, UR13, R13, 0x2, P0 ;  /* 0x0000000d00097c11 */ /* 0x000fe200080f140d */
[----:B------:R-:W2:Y:S01]  /*0b30*/  LDG.E R14, desc[UR10][R14.64] ;  /* 0x0000000a0e0e7981 */ /* 0x000ea2000c1e1900 */
[----:B------:R-:W-:-:S03]  /*0b40*/  LEA.HI.X R13, R18, UR15, R19, 0x2, P1 ;  /* 0x0000000f120d7c11 */ /* 0x000fc600088f1413 */
[----:B------:R-:W3:Y:S04]  /*0b50*/  LDG.E R8, desc[UR10][R8.64] ;  /* 0x0000000a08087981 */ /* 0x000ee8000c1e1900 */
[----:B------:R-:W3:Y:S01]  /*0b60*/  LDG.E R12, desc[UR10][R12.64] ;  /* 0x0000000a0c0c7981 */ /* 0x000ee2000c1e1900 */
[----:B------:R-:W-:Y:S01]  /*0b70*/  UIADD3 UR4, UPT, UPT, UR4, 0x2, URZ ;  /* 0x0000000204047890 */ /* 0x000fe2000fffe0ff */
[----:B------:R-:W-:Y:S01]  /*0b80*/  UMOV UR5, URZ ;  /* 0x000000ff00057c82 */ /* 0x000fe20008000000 */
[----:B--2---:R-:W-:-:S04]  /*0b90*/  FFMA R11, R6, R14, R11 ;  /* 0x0000000e060b7223 */ /* 0x004fc8000000000b */
[----:B---3--:R-:W-:-:S07]  /*0ba0*/  FFMA R11, R8, R12, R11 ;  /* 0x0000000c080b7223 */ /* 0x008fce000000000b */
.L_x_5:
[----:B------:R-:W-:Y:S05]  /*0bb0*/  BRA.U UP0, `(.L_x_1) ;  /* 0x0000000100447547 */ /* 0x000fea000b800000 */
[----:B------:R-:W0:Y:S01]  /*0bc0*/  LDC.64 R8, c[0x0][0x398] ;  /* 0x0000e600ff087b82 */ /* 0x000e220000000a00 */
[----:B------:R-:W1:Y:S01]  /*0bd0*/  LDCU.128 UR12, c[0x0][0x380] ;  /* 0x00007000ff0c77ac */ /* 0x000e620008000c00 */
[----:B------:R-:W-:Y:S01]  /*0be0*/  IMAD.MOV.U32 R6, RZ, RZ, R2 ;  /* 0x000000ffff067224 */ /* 0x000fe200078e0002 */
[----:B------:R-:W-:Y:S01]  /*0bf0*/  IADD3 R5, P0, PT, R4, UR4, RZ ;  /* 0x0000000404057c10 */ /* 0x000fe2000ff1e0ff */
[----:B------:R-:W-:-:S03]  /*0c00*/  IMAD.MOV.U32 R7, RZ, RZ, R3 ;  /* 0x000000ffff077224 */ /* 0x000fc600078e0003 */
[----:B-1----:R-:W-:Y:S01]  /*0c10*/  LEA R4, P1, R5, UR12, 0x2 ;  /* 0x0000000c05047c11 */ /* 0x002fe2000f8210ff */
[C---:B0-----:R-:W-:Y:S02]  /*0c20*/  IMAD R0, R8.reuse, UR5, RZ ;  /* 0x0000000508007c24 */ /* 0x041fe4000f8e02ff */
[----:B------:R-:W-:-:S04]  /*0c30*/  IMAD.WIDE.U32 R6, R8, UR4, R6 ;  /* 0x0000000408067c25 */ /* 0x000fc8000f8e0006 */
[----:B------:R-:W-:Y:S01]  /*0c40*/  IMAD R9, R9, UR4, R0 ;  /* 0x0000000409097c24 */ /* 0x000fe2000f8e0200 */
[----:B------:R-:W-:Y:S02]  /*0c50*/  IADD3.X R0, PT, PT, R21, UR5, RZ, P0, !PT ;  /* 0x0000000515007c10 */ /* 0x000fe400087fe4ff */
[----:B------:R-:W-:Y:S01]  /*0c60*/  LEA R8, P0, R6, UR14, 0x2 ;  /* 0x0000000e06087c11 */ /* 0x000fe2000f8010ff */
[----:B------:R-:W-:Y:S01]  /*0c70*/  IMAD.IADD R7, R7, 0x1, R9 ;  /* 0x0000000107077824 */ /* 0x000fe200078e0209 */
[----:B------:R-:W-:-:S04]  /*0c80*/  LEA.HI.X R5, R5, UR13, R0, 0x2, P1 ;  /* 0x0000000d05057c11 */ /* 0x000fc800088f1400 */
[----:B------:R-:W-:Y:S01]  /*0c90*/  LEA.HI.X R9, R6, UR15, R7, 0x2, P0 ;  /* 0x0000000f06097c11 */ /* 0x000fe200080f1407 */
[----:B------:R-:W2:Y:S04]  /*0ca0*/  LDG.E R4, desc[UR10][R4.64] ;  /* 0x0000000a04047981 */ /* 0x000ea8000c1e1900 */
[----:B------:R-:W2:Y:S02]  /*0cb0*/  LDG.E R8, desc[UR10][R8.64] ;  /* 0x0000000a08087981 */ /* 0x000ea4000c1e1900 */
[----:B--2---:R-:W-:-:S07]  /*0cc0*/  FFMA R11, R4, R8, R11 ;  /* 0x00000008040b7223 */ /* 0x004fce000000000b */
.L_x_1:
[----:B------:R-:W0:Y:S01]  /*0cd0*/  LDCU.128 UR4, c[0x0][0x390] ;  /* 0x00007200ff0477ac */ /* 0x000e220008000c00 */
[----:B------:R-:W-:-:S03]  /*0ce0*/  SHF.R.S32.HI R3, RZ, 0x1f, R2 ;  /* 0x0000001fff037819 */ /* 0x000fc60000011402 */
[----:B0-----:R-:W-:-:S04]  /*0cf0*/  IMAD.WIDE.U32 R2, R17, UR6, R2 ;  /* 0x0000000611027c25 */ /* 0x001fc8000f8e0002 */
[----:B------:R-:W-:Y:S01]  /*0d00*/  IMAD R17, R17, UR7, R3 ;  /* 0x0000000711117c24 */ /* 0x000fe2000f8e0203 */
[----:B------:R-:W-:-:S04]  /*0d10*/  LEA R4, P0, R2, UR4, 0x2 ;  /* 0x0000000402047c11 */ /* 0x000fc8000f8010ff */
[----:B------:R-:W-:-:S05]  /*0d20*/  LEA.HI.X R5, R2, UR5, R17, 0x2, P0 ;  /* 0x0000000502057c11 */ /* 0x000fca00080f1411 */
[----:B------:R-:W-:Y:S01]  /*0d30*/  STG.E desc[UR10][R4.64], R11 ;  /* 0x0000000b04007986 */ /* 0x000fe2000c10190a */
[----:B------:R-:W-:Y:S05]  /*0d40*/  EXIT ;  /* 0x000000000000794d */ /* 0x000fea0003800000 */
.L_x_6:
        /* <DEDUP_REMOVED lines=11> */
.L_x_8:


//--------------------- .nv.shared.reserved.0     --------------------------
	.section	.nv.shared.reserved.0,"aw",@nobits
	.weak		__nv_reservedSMEM_offset_0_alias
	.size		__nv_reservedSMEM_offset_0_alias, 0, 64
	.other		__nv_reservedSMEM_offset_0_alias,@"STO_CUDA_RESERVED_SHARED STV_DEFAULT"
__nv_reservedSMEM_offset_0_alias:
	.zero		0
	.zero		64


//--------------------- .nv.constant0._Z5gInitPfi --------------------------
	.section	.nv.constant0._Z5gInitPfi,"a",@progbits
	.sectionflags	@""
	.align	4
.nv.constant0._Z5gInitPfi:
	.zero		908


//--------------------- .nv.constant0._Z9gMultMatsPfS_S_xxx --------------------------
	.section	.nv.constant0._Z9gMultMatsPfS_S_xxx,"a",@progbits
	.sectionflags	@""
	.align	4
.nv.constant0._Z9gMultMatsPfS_S_xxx:
	.zero		944


//--------------------- SYMBOLS --------------------------

	.type		.nv.reservedSmem.offset0,@object
	.size		.nv.reservedSmem.offset0,0x4
